//
// Generated by NVIDIA NVVM Compiler
//
// Compiler Build ID: CL-36424714
// Cuda compilation tools, release 13.0, V13.0.88
// Based on NVVM 20.0.0
//

.version 9.0
.target sm_100
.address_size 64

	// .globl	_Z15blockReduction2IfEvPKT_PS0_
// _ZZ15blockReduction2IfEvPKT_PS0_E5sdata has been demoted

.visible .entry _Z15blockReduction2IfEvPKT_PS0_(
	.param .u64 .ptr .align 1 _Z15blockReduction2IfEvPKT_PS0__param_0,
	.param .u64 .ptr .align 1 _Z15blockReduction2IfEvPKT_PS0__param_1
)
{
	.reg .pred 	%p<8>;
	.reg .b32 	%r<19>;
	.reg .b32 	%f<15>;
	.reg .b64 	%rd<9>;
	// demoted variable
	.shared .align 4 .b8 _ZZ15blockReduction2IfEvPKT_PS0_E5sdata[8];
	ld.param.u64 	%rd2, [_Z15blockReduction2IfEvPKT_PS0__param_0];
	ld.param.u64 	%rd1, [_Z15blockReduction2IfEvPKT_PS0__param_1];
	cvta.to.global.u64 	%rd3, %rd2;
	mov.u32 	%r1, %tid.x;
	mov.u32 	%r2, %ctaid.x;
	shl.b32 	%r3, %r2, 6;
	add.s32 	%r4, %r3, %r1;
	mul.wide.u32 	%rd4, %r4, 4;
	add.s64 	%rd5, %rd3, %rd4;
	ld.global.nc.f32 	%f2, [%rd5];
	mov.b32 	%r5, %f2;
	shfl.sync.down.b32	%r6|%p1, %r5, 16, 31, -1;
	mov.b32 	%f3, %r6;
	add.f32 	%f4, %f2, %f3;
	mov.b32 	%r7, %f4;
	shfl.sync.down.b32	%r8|%p2, %r7, 8, 31, -1;
	mov.b32 	%f5, %r8;
	add.f32 	%f6, %f4, %f5;
	mov.b32 	%r9, %f6;
	shfl.sync.down.b32	%r10|%p3, %r9, 4, 31, -1;
	mov.b32 	%f7, %r10;
	add.f32 	%f8, %f6, %f7;
	mov.b32 	%r11, %f8;
	shfl.sync.down.b32	%r12|%p4, %r11, 2, 31, -1;
	mov.b32 	%f9, %r12;
	add.f32 	%f10, %f8, %f9;
	mov.b32 	%r13, %f10;
	shfl.sync.down.b32	%r14|%p5, %r13, 1, 31, -1;
	mov.b32 	%f11, %r14;
	add.f32 	%f1, %f10, %f11;
	and.b32  	%r15, %r1, 31;
	setp.ne.s32 	%p6, %r15, 0;
	@%p6 bra 	$L__BB0_2;
	shr.u32 	%r16, %r1, 3;
	mov.u32 	%r17, _ZZ15blockReduction2IfEvPKT_PS0_E5sdata;
	add.s32 	%r18, %r17, %r16;
	st.shared.f32 	[%r18], %f1;
$L__BB0_2:
	bar.sync 	0;
	setp.ne.s32 	%p7, %r1, 0;
	@%p7 bra 	$L__BB0_4;
	ld.shared.f32 	%f12, [_ZZ15blockReduction2IfEvPKT_PS0_E5sdata];
	ld.shared.f32 	%f13, [_ZZ15blockReduction2IfEvPKT_PS0_E5sdata+4];
	add.f32 	%f14, %f12, %f13;
	cvta.to.global.u64 	%rd6, %rd1;
	mul.wide.u32 	%rd7, %r2, 4;
	add.s64 	%rd8, %rd6, %rd7;
	st.global.f32 	[%rd8], %f14;
$L__BB0_4:
	ret;

}


// ===== COMPILED SASS (sm_100) =====

	.target	sm_100

	.elftype	@"ET_EXEC"


//--------------------- .note.nv.tkinfo           --------------------------
	.section	.note.nv.tkinfo,"",@"SHT_NOTE"
	.sectionflags	@"SHF_NOTE_NV_TKINFO"
	.tkinfo
        /*0018*/ 	.word	0x00000002
        /*0030*/ 	.string	""
        /*0030*/ 	.string	"ptxas"
        /*0030*/ 	.string	"Cuda compilation tools, release 13.0, V13.0.88"
        /*0030*/ 	.string	"Build cuda_13.0.r13.0/compiler.36424714_0"
        /*0030*/ 	.string	"-arch sm_100 -m 64 "



//--------------------- .note.nv.cuinfo           --------------------------
	.section	.note.nv.cuinfo,"",@"SHT_NOTE"
	.sectionflags	@"SHF_NOTE_NV_CUINFO"
        /*0018*/ 	.short	0x0002
        /*001a*/ 	.short	0x0064
        /*001c*/ 	.short	0x0082
	.zero		2


//--------------------- .nv.info                  --------------------------
	.section	.nv.info,"",@"SHT_CUDA_INFO"
	.align	4


	//----- nvinfo : EIATTR_REGCOUNT
	.align		4
        /*0000*/ 	.byte	0x04, 0x2f
        /*0002*/ 	.short	(.L_1 - .L_0)
	.align		4
.L_0:
        /*0004*/ 	.word	index@(_Z15blockReduction2IfEvPKT_PS0_)
        /*0008*/ 	.word	0x0000000e


	//----- nvinfo : EIATTR_FRAME_SIZE
	.align		4
.L_1:
        /*000c*/ 	.byte	0x04, 0x11
        /*000e*/ 	.short	(.L_3 - .L_2)
	.align		4
.L_2:
        /*0010*/ 	.word	index@(_Z15blockReduction2IfEvPKT_PS0_)
        /*0014*/ 	.word	0x00000000


	//----- nvinfo : EIATTR_MIN_STACK_SIZE
	.align		4
.L_3:
        /*0018*/ 	.byte	0x04, 0x12
        /*001a*/ 	.short	(.L_5 - .L_4)
	.align		4
.L_4:
        /*001c*/ 	.word	index@(_Z15blockReduction2IfEvPKT_PS0_)
        /*0020*/ 	.word	0x00000000
.L_5:


//--------------------- .nv.compat                --------------------------
	.section	.nv.compat,"",@"SHT_CUDA_COMPAT_INFO"
	.align	4
        /*0000*/ 	.byte	0x02, 0x09, 0x00, 0x00, 0x02, 0x02, 0x01, 0x00, 0x02, 0x05, 0x05, 0x00, 0x03, 0x07, 0x01, 0x01
        /*0010*/ 	.byte	0x02, 0x03, 0x00, 0x00, 0x02, 0x06, 0x01, 0x00, 0x04, 0x0b, 0x08, 0x00, 0x09, 0x00, 0x00, 0x00
        /*0020*/ 	.byte	0x00, 0x00, 0x00, 0x00


//--------------------- .nv.info._Z15blockReduction2IfEvPKT_PS0_ --------------------------
	.section	.nv.info._Z15blockReduction2IfEvPKT_PS0_,"",@"SHT_CUDA_INFO"
	.sectionflags	@""
	.align	4


	//----- nvinfo : EIATTR_CUDA_API_VERSION
	.align		4
        /*0000*/ 	.byte	0x04, 0x37
        /*0002*/ 	.short	(.L_7 - .L_6)
.L_6:
        /*0004*/ 	.word	0x00000082


	//----- nvinfo : EIATTR_KPARAM_INFO
	.align		4
.L_7:
        /*0008*/ 	.byte	0x04, 0x17
        /*000a*/ 	.short	(.L_9 - .L_8)
.L_8:
        /*000c*/ 	.word	0x00000000
        /*0010*/ 	.short	0x0001
        /*0012*/ 	.short	0x0008
        /*0014*/ 	.byte	0x00, 0xf5, 0x21, 0x00


	//----- nvinfo : EIATTR_KPARAM_INFO
	.align		4
.L_9:
        /*0018*/ 	.byte	0x04, 0x17
        /*001a*/ 	.short	(.L_11 - .L_10)
.L_10:
        /*001c*/ 	.word	0x00000000
        /*0020*/ 	.short	0x0000
        /*0022*/ 	.short	0x0000
        /*0024*/ 	.byte	0x00, 0xf5, 0x21, 0x00


	//----- nvinfo : EIATTR_SPARSE_MMA_MASK
	.align		4
.L_11:
        /*0028*/ 	.byte	0x03, 0x50
        /*002a*/ 	.short	0x0000


	//----- nvinfo : EIATTR_MAXREG_COUNT
	.align		4
        /*002c*/ 	.byte	0x03, 0x1b
        /*002e*/ 	.short	0x00ff


	//----- nvinfo : EIATTR_NUM_BARRIERS
	.align		4
        /*0030*/ 	.byte	0x02, 0x4c
        /*0032*/ 	.byte	0x01
	.zero		1


	//----- nvinfo : EIATTR_MERCURY_ISA_VERSION
	.align		4
        /*0034*/ 	.byte	0x03, 0x5f
        /*0036*/ 	.short	0x0101


	//----- nvinfo : EIATTR_COOP_GROUP_MASK_REGIDS
	.align		4
        /*0038*/ 	.byte	0x04, 0x29
        /*003a*/ 	.short	(.L_13 - .L_12)


	//   ....[0]....
.L_12:
        /*003c*/ 	.word	0xffffffff


	//   ....[1]....
        /*0040*/ 	.word	0xffffffff


	//   ....[2]....
        /*0044*/ 	.word	0xffffffff


	//   ....[3]....
        /*0048*/ 	.word	0xffffffff


	//   ....[4]....
        /*004c*/ 	.word	0xffffffff


	//----- nvinfo : EIATTR_COOP_GROUP_INSTR_OFFSETS
	.align		4
.L_13:
        /*0050*/ 	.byte	0x04, 0x28
        /*0052*/ 	.short	(.L_15 - .L_14)


	//   ....[0]....
.L_14:
        /*0054*/ 	.word	0x000000b0


	//   ....[1]....
        /*0058*/ 	.word	0x000000e0


	//   ....[2]....
        /*005c*/ 	.word	0x00000120


	//   ....[3]....
        /*0060*/ 	.word	0x00000140


	//   ....[4]....
        /*0064*/ 	.word	0x00000160


	//----- nvinfo : EIATTR_VRC_CTA_INIT_COUNT
	.align		4
.L_15:
        /*0068*/ 	.byte	0x02, 0x4a
	.zero		1
	.zero		1


	//----- nvinfo : EIATTR_EXIT_INSTR_OFFSETS
	.align		4
        /*006c*/ 	.byte	0x04, 0x1c
        /*006e*/ 	.short	(.L_17 - .L_16)


	//   ....[0]....
.L_16:
        /*0070*/ 	.word	0x000001a0


	//   ....[1]....
        /*0074*/ 	.word	0x00000230


	//----- nvinfo : EIATTR_CBANK_PARAM_SIZE
	.align		4
.L_17:
        /*0078*/ 	.byte	0x03, 0x19
        /*007a*/ 	.short	0x0010


	//----- nvinfo : EIATTR_PARAM_CBANK
	.align		4
        /*007c*/ 	.byte	0x04, 0x0a
        /*007e*/ 	.short	(.L_19 - .L_18)
	.align		4
.L_18:
        /*0080*/ 	.word	index@(.nv.constant0._Z15blockReduction2IfEvPKT_PS0_)
        /*0084*/ 	.short	0x0380
        /*0086*/ 	.short	0x0010


	//----- nvinfo : EIATTR_SW_WAR
	.align		4
.L_19:
        /*0088*/ 	.byte	0x04, 0x36
        /*008a*/ 	.short	(.L_21 - .L_20)
.L_20:
        /*008c*/ 	.word	0x00000008
.L_21:


//--------------------- .nv.callgraph             --------------------------
	.section	.nv.callgraph,"",@"SHT_CUDA_CALLGRAPH"
	.align	4
	.sectionentsize	8
	.align		4
        /*0000*/ 	.word	0x00000000
	.align		4
        /*0004*/ 	.word	0xffffffff
	.align		4
        /*0008*/ 	.word	0x00000000
	.align		4
        /*000c*/ 	.word	0xfffffffe
	.align		4
        /*0010*/ 	.word	0x00000000
	.align		4
        /*0014*/ 	.word	0xfffffffd
	.align		4
        /*0018*/ 	.word	0x00000000
	.align		4
        /*001c*/ 	.word	0xfffffffc


//--------------------- .text._Z15blockReduction2IfEvPKT_PS0_ --------------------------
	.section	.text._Z15blockReduction2IfEvPKT_PS0_,"ax",@progbits
	.align	128
        .global         _Z15blockReduction2IfEvPKT_PS0_
        .type           _Z15blockReduction2IfEvPKT_PS0_,@function
        .size           _Z15blockReduction2IfEvPKT_PS0_,(.L_x_1 - _Z15blockReduction2IfEvPKT_PS0_)
        .other          _Z15blockReduction2IfEvPKT_PS0_,@"STO_CUDA_ENTRY STV_DEFAULT"
_Z15blockReduction2IfEvPKT_PS0_:
.text._Z15blockReduction2IfEvPKT_PS0_:
[----:B------:R-:W-:Y:S01]  /*0000*/  LDC R1, c[0x0][0x37c] ;  /* 0x0000df00ff017b82 */ /* 0x000fe20000000800 */
[----:B------:R-:W0:Y:S07]  /*0010*/  S2R R11, SR_TID.X ;  /* 0x00000000000b7919 */ /* 0x000e2e0000002100 */
[----:B------:R-:W1:Y:S01]  /*0020*/  LDC.64 R2, c[0x0][0x380] ;  /* 0x0000e000ff027b82 */ /* 0x000e620000000a00 */
[----:B------:R-:W2:Y:S01]  /*0030*/  LDCU.64 UR6, c[0x0][0x358] ;  /* 0x00006b00ff0677ac */ /* 0x000ea20008000a00 */
[----:B------:R-:W0:Y:S02]  /*0040*/  S2R R6, SR_CTAID.X ;  /* 0x0000000000067919 */ /* 0x000e240000002500 */
[----:B0-----:R-:W-:-:S05]  /*0050*/  LEA R5, R6, R11, 0x6 ;  /* 0x0000000b06057211 */ /* 0x001fca00078e30ff */
[----:B-1----:R-:W-:-:S06]  /*0060*/  IMAD.WIDE.U32 R2, R5, 0x4, R2 ;  /* 0x0000000405027825 */ /* 0x002fcc00078e0002 */
[----:B--2---:R-:W2:Y:S01]  /*0070*/  LDG.E.CONSTANT R2, desc[UR6][R2.64] ;  /* 0x0000000602027981 */ /* 0x004ea2000c1e9900 */
[C---:B------:R-:W-:Y:S02]  /*0080*/  LOP3.LUT P0, RZ, R11.reuse, 0x1f, RZ, 0xc0, !PT ;  /* 0x0000001f0bff7812 */ /* 0x040fe4000780c0ff */
[----:B------:R-:W-:-:S11]  /*0090*/  ISETP.NE.AND P1, PT, R11, RZ, PT ;  /* 0x000000ff0b00720c */ /* 0x000fd60003f25270 */
[----:B------:R-:W0:Y:S01]  /*00a0*/  @!P0 S2R R9, SR_CgaCtaId ;  /* 0x0000000000098919 */ /* 0x000e220000008800 */
[----:B--2---:R-:W1:Y:S02]  /*00b0*/  SHFL.DOWN PT, R5, R2, 0x10, 0x1f ;  /* 0x0a001f0002057f89 */ /* 0x004e6400000e0000 */
[----:B-1----:R-:W-:Y:S01]  /*00c0*/  FADD R5, R2, R5 ;  /* 0x0000000502057221 */ /* 0x002fe20000000000 */
[----:B------:R-:W-:-:S04]  /*00d0*/  @!P0 MOV R2, 0x400 ;  /* 0x0000040000028802 */ /* 0x000fc80000000f00 */
[----:B------:R-:W1:Y:S01]  /*00e0*/  SHFL.DOWN PT, R0, R5, 0x8, 0x1f ;  /* 0x09001f0005007f89 */ /* 0x000e6200000e0000 */
[----:B0-----:R-:W-:-:S04]  /*00f0*/  @!P0 LEA R2, R9, R2, 0x18 ;  /* 0x0000000209028211 */ /* 0x001fc800078ec0ff */
[----:B------:R-:W-:Y:S01]  /*0100*/  @!P0 LEA.HI R2, R11, R2, RZ, 0x1d ;  /* 0x000000020b028211 */ /* 0x000fe200078fe8ff */
[----:B-1----:R-:W-:-:S05]  /*0110*/  FADD R0, R5, R0 ;  /* 0x0000000005007221 */ /* 0x002fca0000000000 */
[----:B------:R-:W0:Y:S02]  /*0120*/  SHFL.DOWN PT, R7, R0, 0x4, 0x1f ;  /* 0x08801f0000077f89 */ /* 0x000e2400000e0000 */
[----:B0-----:R-:W-:-:S05]  /*0130*/  FADD R7, R0, R7 ;  /* 0x0000000700077221 */ /* 0x001fca0000000000 */
[----:B------:R-:W0:Y:S02]  /*0140*/  SHFL.DOWN PT, R4, R7, 0x2, 0x1f ;  /* 0x08401f0007047f89 */ /* 0x000e2400000e0000 */
[----:B0-----:R-:W-:-:S05]  /*0150*/  FADD R4, R7, R4 ;  /* 0x0000000407047221 */ /* 0x001fca0000000000 */
[----:B------:R-:W0:Y:S02]  /*0160*/  SHFL.DOWN PT, R3, R4, 0x1, 0x1f ;  /* 0x08201f0004037f89 */ /* 0x000e2400000e0000 */
[----:B0-----:R-:W-:-:S05]  /*0170*/  FADD R3, R4, R3 ;  /* 0x0000000304037221 */ /* 0x001fca0000000000 */
[----:B------:R0:W-:Y:S01]  /*0180*/  @!P0 STS [R2], R3 ;  /* 0x0000000302008388 */ /* 0x0001e20000000800 */
[----:B------:R-:W-:Y:S06]  /*0190*/  BAR.SYNC.DEFER_BLOCKING 0x0 ;  /* 0x0000000000007b1d */ /* 0x000fec0000010000 */
[----:B------:R-:W-:Y:S05]  /*01a0*/  @P1 EXIT ;  /* 0x000000000000194d */ /* 0x000fea0003800000 */
[----:B------:R-:W1:Y:S01]  /*01b0*/  S2UR UR5, SR_CgaCtaId ;  /* 0x00000000000579c3 */ /* 0x000e620000008800 */
[----:B------:R-:W-:-:S07]  /*01c0*/  UMOV UR4, 0x400 ;  /* 0x0000040000047882 */ /* 0x000fce0000000000 */
[----:B0-----:R-:W0:Y:S01]  /*01d0*/  LDC.64 R2, c[0x0][0x388] ;  /* 0x0000e200ff027b82 */ /* 0x001e220000000a00 */
[----:B-1----:R-:W-:Y:S01]  /*01e0*/  ULEA UR4, UR5, UR4, 0x18 ;  /* 0x0000000405047291 */ /* 0x002fe2000f8ec0ff */
[----:B0-----:R-:W-:-:S08]  /*01f0*/  IMAD.WIDE.U32 R2, R6, 0x4, R2 ;  /* 0x0000000406027825 */ /* 0x001fd000078e0002 */
[----:B------:R-:W0:Y:S02]  /*0200*/  LDS.64 R4, [UR4] ;  /* 0x00000004ff047984 */ /* 0x000e240008000a00 */
[----:B0-----:R-:W-:-:S05]  /*0210*/  FADD R5, R4, R5 ;  /* 0x0000000504057221 */ /* 0x001fca0000000000 */
[----:B------:R-:W-:Y:S01]  /*0220*/  STG.E desc[UR6][R2.64], R5 ;  /* 0x0000000502007986 */ /* 0x000fe2000c101906 */
[----:B------:R-:W-:Y:S05]  /*0230*/  EXIT ;  /* 0x000000000000794d */ /* 0x000fea0003800000 */
.L_x_0:
[----:B------:R-:W-:-:S00]  /*0240*/  BRA `(.L_x_0) ;  /* 0xfffffffc00fc7947 */ /* 0x000fc0000383ffff */
[----:B------:R-:W-:-:S00]  /*0250*/  NOP ;  /* 0x0000000000007918 */ /* 0x000fc00000000000 */
        /* <DEDUP_REMOVED lines=10> */
.L_x_1:


//--------------------- .nv.shared._Z15blockReduction2IfEvPKT_PS0_ --------------------------
	.section	.nv.shared._Z15blockReduction2IfEvPKT_PS0_,"aw",@nobits
	.sectionflags	@""
	.align	4
.nv.shared._Z15blockReduction2IfEvPKT_PS0_:
	.zero		1032


//--------------------- .nv.shared.reserved.0     --------------------------
	.section	.nv.shared.reserved.0,"aw",@nobits
	.weak		__nv_reservedSMEM_offset_0_alias
	.size		__nv_reservedSMEM_offset_0_alias, 0, 64
	.other		__nv_reservedSMEM_offset_0_alias,@"STO_CUDA_RESERVED_SHARED STV_DEFAULT"
__nv_reservedSMEM_offset_0_alias:
	.zero		0
	.zero		64


//--------------------- .nv.constant0._Z15blockReduction2IfEvPKT_PS0_ --------------------------
	.section	.nv.constant0._Z15blockReduction2IfEvPKT_PS0_,"a",@progbits
	.sectionflags	@""
	.align	4
.nv.constant0._Z15blockReduction2IfEvPKT_PS0_:
	.zero		912


//--------------------- SYMBOLS --------------------------

	.type		.nv.reservedSmem.offset0,@object
	.size		.nv.reservedSmem.offset0,0x4
	.type		.nv.reservedSmem.cap,@object
	.size		.nv.reservedSmem.cap,0x4
